//
// Generated by NVIDIA NVVM Compiler
//
// Compiler Build ID: CL-36424714
// Cuda compilation tools, release 13.0, V13.0.88
// Based on NVVM 20.0.0
//

.version 9.0
.target sm_100
.address_size 64

	// .globl	_Z8timestepP8particle4seedi
.extern .func  (.param .b32 func_retval0) vprintf
(
	.param .b64 vprintf_param_0,
	.param .b64 vprintf_param_1
)
;
.global .align 1 .b8 $str[53] = {79, 108, 100, 32, 116, 104, 114, 101, 97, 100, 73, 100, 32, 61, 32, 37, 100, 44, 32, 118, 101, 108, 111, 99, 105, 116, 121, 46, 120, 32, 61, 32, 37, 101, 44, 32, 112, 111, 115, 105, 116, 105, 111, 110, 46, 120, 32, 61, 32, 37, 101, 10};

.visible .entry _Z8timestepP8particle4seedi(
	.param .u64 .ptr .align 1 _Z8timestepP8particle4seedi_param_0,
	.param .align 4 .b8 _Z8timestepP8particle4seedi_param_1[12],
	.param .u32 _Z8timestepP8particle4seedi_param_2
)
{
	.local .align 8 .b8 	__local_depot0[24];
	.reg .b64 	%SP;
	.reg .b64 	%SPL;
	.reg .pred 	%p<2>;
	.reg .b32 	%r<32>;
	.reg .b32 	%f<12>;
	.reg .b64 	%rd<9>;
	.reg .b64 	%fd<3>;

	mov.u64 	%SPL, __local_depot0;
	cvta.local.u64 	%SP, %SPL;
	ld.param.u32 	%r5, [_Z8timestepP8particle4seedi_param_1+8];
	ld.param.u32 	%r4, [_Z8timestepP8particle4seedi_param_1+4];
	ld.param.u32 	%r3, [_Z8timestepP8particle4seedi_param_1];
	ld.param.u64 	%rd1, [_Z8timestepP8particle4seedi_param_0];
	ld.param.u32 	%r6, [_Z8timestepP8particle4seedi_param_2];
	mov.u32 	%r7, %ctaid.x;
	mov.u32 	%r8, %ntid.x;
	mov.u32 	%r1, %tid.x;
	mad.lo.s32 	%r2, %r7, %r8, %r1;
	setp.gt.s32 	%p1, %r2, 10;
	@%p1 bra 	$L__BB0_2;
	add.u64 	%rd2, %SP, 0;
	add.u64 	%rd3, %SPL, 0;
	cvta.to.global.u64 	%rd4, %rd1;
	mul.wide.s32 	%rd5, %r2, 24;
	add.s64 	%rd6, %rd4, %rd5;
	ld.global.f32 	%f1, [%rd6+12];
	cvt.f64.f32 	%fd1, %f1;
	ld.global.f32 	%f2, [%rd6];
	cvt.f64.f32 	%fd2, %f2;
	st.local.u32 	[%rd3], %r1;
	st.local.f64 	[%rd3+8], %fd1;
	st.local.f64 	[%rd3+16], %fd2;
	mov.u64 	%rd7, $str;
	cvta.global.u64 	%rd8, %rd7;
	{ // callseq 0, 0
	.param .b64 param0;
	st.param.b64 	[param0], %rd8;
	.param .b64 param1;
	st.param.b64 	[param1], %rd2;
	.param .b32 retval0;
	call.uni (retval0), 
	vprintf, 
	(
	param0, 
	param1
	);
	ld.param.b32 	%r9, [retval0];
	} // callseq 0
	mad.lo.s32 	%r11, %r3, %r2, %r6;
	mul.hi.s32 	%r12, %r11, 780903145;
	shr.u32 	%r13, %r12, 31;
	shr.s32 	%r14, %r12, 1;
	add.s32 	%r15, %r14, %r13;
	mul.lo.s32 	%r16, %r15, 11;
	sub.s32 	%r17, %r11, %r16;
	cvt.rn.f32.s32 	%f3, %r17;
	st.global.f32 	[%rd6+12], %f3;
	mad.lo.s32 	%r18, %r4, %r2, %r6;
	mul.hi.s32 	%r19, %r18, 780903145;
	shr.u32 	%r20, %r19, 31;
	shr.s32 	%r21, %r19, 1;
	add.s32 	%r22, %r21, %r20;
	mul.lo.s32 	%r23, %r22, 11;
	sub.s32 	%r24, %r18, %r23;
	cvt.rn.f32.s32 	%f4, %r24;
	st.global.f32 	[%rd6+16], %f4;
	mad.lo.s32 	%r25, %r5, %r2, %r6;
	mul.hi.s32 	%r26, %r25, 780903145;
	shr.u32 	%r27, %r26, 31;
	shr.s32 	%r28, %r26, 1;
	add.s32 	%r29, %r28, %r27;
	mul.lo.s32 	%r30, %r29, 11;
	sub.s32 	%r31, %r25, %r30;
	cvt.rn.f32.s32 	%f5, %r31;
	st.global.f32 	[%rd6+20], %f5;
	ld.global.f32 	%f6, [%rd6];
	add.f32 	%f7, %f6, %f3;
	st.global.f32 	[%rd6], %f7;
	ld.global.f32 	%f8, [%rd6+4];
	add.f32 	%f9, %f8, %f4;
	st.global.f32 	[%rd6+4], %f9;
	ld.global.f32 	%f10, [%rd6+8];
	add.f32 	%f11, %f10, %f5;
	st.global.f32 	[%rd6+8], %f11;
$L__BB0_2:
	ret;

}


// ===== COMPILED SASS (sm_100) =====

	.target	sm_100

	.elftype	@"ET_EXEC"


//--------------------- .note.nv.tkinfo           --------------------------
	.section	.note.nv.tkinfo,"",@"SHT_NOTE"
	.sectionflags	@"SHF_NOTE_NV_TKINFO"
	.tkinfo
        /*0018*/ 	.word	0x00000002
        /*0030*/ 	.string	""
        /*0030*/ 	.string	"ptxas"
        /*0030*/ 	.string	"Cuda compilation tools, release 13.0, V13.0.88"
        /*0030*/ 	.string	"Build cuda_13.0.r13.0/compiler.36424714_0"
        /*0030*/ 	.string	"-arch sm_100 -m 64 "



//--------------------- .note.nv.cuinfo           --------------------------
	.section	.note.nv.cuinfo,"",@"SHT_NOTE"
	.sectionflags	@"SHF_NOTE_NV_CUINFO"
        /*0018*/ 	.short	0x0002
        /*001a*/ 	.short	0x0064
        /*001c*/ 	.short	0x0082
	.zero		2


//--------------------- .nv.info                  --------------------------
	.section	.nv.info,"",@"SHT_CUDA_INFO"
	.align	4


	//----- nvinfo : EIATTR_REGCOUNT
	.align		4
        /*0000*/ 	.byte	0x04, 0x2f
        /*0002*/ 	.short	(.L_2 - .L_1)
	.align		4
.L_1:
        /*0004*/ 	.word	index@(_Z8timestepP8particle4seedi)
        /*0008*/ 	.word	0x00000018


	//----- nvinfo : EIATTR_FRAME_SIZE
	.align		4
.L_2:
        /*000c*/ 	.byte	0x04, 0x11
        /*000e*/ 	.short	(.L_4 - .L_3)
	.align		4
.L_3:
        /*0010*/ 	.word	index@(_Z8timestepP8particle4seedi)
        /*0014*/ 	.word	0x00000018


	//----- nvinfo : EIATTR_MIN_STACK_SIZE
	.align		4
.L_4:
        /*0018*/ 	.byte	0x04, 0x12
        /*001a*/ 	.short	(.L_6 - .L_5)
	.align		4
.L_5:
        /*001c*/ 	.word	index@(_Z8timestepP8particle4seedi)
        /*0020*/ 	.word	0x00000018
.L_6:


//--------------------- .nv.compat                --------------------------
	.section	.nv.compat,"",@"SHT_CUDA_COMPAT_INFO"
	.align	4
        /*0000*/ 	.byte	0x02, 0x09, 0x00, 0x00, 0x02, 0x02, 0x01, 0x00, 0x02, 0x05, 0x05, 0x00, 0x03, 0x07, 0x01, 0x01
        /*0010*/ 	.byte	0x02, 0x03, 0x00, 0x00, 0x02, 0x06, 0x01, 0x00, 0x04, 0x0b, 0x08, 0x00, 0x09, 0x00, 0x00, 0x00
        /*0020*/ 	.byte	0x00, 0x00, 0x00, 0x00


//--------------------- .nv.info._Z8timestepP8particle4seedi --------------------------
	.section	.nv.info._Z8timestepP8particle4seedi,"",@"SHT_CUDA_INFO"
	.sectionflags	@""
	.align	4


	//----- nvinfo : EIATTR_CUDA_API_VERSION
	.align		4
        /*0000*/ 	.byte	0x04, 0x37
        /*0002*/ 	.short	(.L_8 - .L_7)
.L_7:
        /*0004*/ 	.word	0x00000082


	//----- nvinfo : EIATTR_KPARAM_INFO
	.align		4
.L_8:
        /*0008*/ 	.byte	0x04, 0x17
        /*000a*/ 	.short	(.L_10 - .L_9)
.L_9:
        /*000c*/ 	.word	0x00000000
        /*0010*/ 	.short	0x0002
        /*0012*/ 	.short	0x0014
        /*0014*/ 	.byte	0x00, 0xf0, 0x11, 0x00


	//----- nvinfo : EIATTR_KPARAM_INFO
	.align		4
.L_10:
        /*0018*/ 	.byte	0x04, 0x17
        /*001a*/ 	.short	(.L_12 - .L_11)
.L_11:
        /*001c*/ 	.word	0x00000000
        /*0020*/ 	.short	0x0001
        /*0022*/ 	.short	0x0008
        /*0024*/ 	.byte	0x00, 0xf0, 0x31, 0x00


	//----- nvinfo : EIATTR_KPARAM_INFO
	.align		4
.L_12:
        /*0028*/ 	.byte	0x04, 0x17
        /*002a*/ 	.short	(.L_14 - .L_13)
.L_13:
        /*002c*/ 	.word	0x00000000
        /*0030*/ 	.short	0x0000
        /*0032*/ 	.short	0x0000
        /*0034*/ 	.byte	0x00, 0xf5, 0x21, 0x00


	//----- nvinfo : EIATTR_SPARSE_MMA_MASK
	.align		4
.L_14:
        /*0038*/ 	.byte	0x03, 0x50
        /*003a*/ 	.short	0x0000


	//----- nvinfo : EIATTR_MAXREG_COUNT
	.align		4
        /*003c*/ 	.byte	0x03, 0x1b
        /*003e*/ 	.short	0x00ff


	//----- nvinfo : EIATTR_EXTERNS
	.align		4
        /*0040*/ 	.byte	0x04, 0x0f
        /*0042*/ 	.short	(.L_16 - .L_15)


	//   ....[0]....
	.align		4
.L_15:
        /*0044*/ 	.word	index@(vprintf)


	//----- nvinfo : EIATTR_MERCURY_ISA_VERSION
	.align		4
.L_16:
        /*0048*/ 	.byte	0x03, 0x5f
        /*004a*/ 	.short	0x0101


	//----- nvinfo : EIATTR_VRC_CTA_INIT_COUNT
	.align		4
        /*004c*/ 	.byte	0x02, 0x4a
	.zero		1
	.zero		1


	//----- nvinfo : EIATTR_SYSCALL_OFFSETS
	.align		4
        /*0050*/ 	.byte	0x04, 0x46
        /*0052*/ 	.short	(.L_18 - .L_17)


	//   ....[0]....
.L_17:
        /*0054*/ 	.word	0x000001c0


	//----- nvinfo : EIATTR_EXIT_INSTR_OFFSETS
	.align		4
.L_18:
        /*0058*/ 	.byte	0x04, 0x1c
        /*005a*/ 	.short	(.L_20 - .L_19)


	//   ....[0]....
.L_19:
        /*005c*/ 	.word	0x000000b0


	//   ....[1]....
        /*0060*/ 	.word	0x000003d0


	//----- nvinfo : EIATTR_CRS_STACK_SIZE
	.align		4
.L_20:
        /*0064*/ 	.byte	0x04, 0x1e
        /*0066*/ 	.short	(.L_22 - .L_21)
.L_21:
        /*0068*/ 	.word	0x00000000


	//----- nvinfo : EIATTR_CBANK_PARAM_SIZE
	.align		4
.L_22:
        /*006c*/ 	.byte	0x03, 0x19
        /*006e*/ 	.short	0x0018


	//----- nvinfo : EIATTR_PARAM_CBANK
	.align		4
        /*0070*/ 	.byte	0x04, 0x0a
        /*0072*/ 	.short	(.L_24 - .L_23)
	.align		4
.L_23:
        /*0074*/ 	.word	index@(.nv.constant0._Z8timestepP8particle4seedi)
        /*0078*/ 	.short	0x0380
        /*007a*/ 	.short	0x0018


	//----- nvinfo : EIATTR_SW_WAR
	.align		4
.L_24:
        /*007c*/ 	.byte	0x04, 0x36
        /*007e*/ 	.short	(.L_26 - .L_25)
.L_25:
        /*0080*/ 	.word	0x00000008
.L_26:


//--------------------- .nv.callgraph             --------------------------
	.section	.nv.callgraph,"",@"SHT_CUDA_CALLGRAPH"
	.align	4
	.sectionentsize	8
	.align		4
        /*0000*/ 	.word	0x00000000
	.align		4
        /*0004*/ 	.word	0xffffffff
	.align		4
        /*0008*/ 	.word	index@(_Z8timestepP8particle4seedi)
	.align		4
        /*000c*/ 	.word	index@(vprintf)
	.align		4
        /*0010*/ 	.word	0x00000000
	.align		4
        /*0014*/ 	.word	0xfffffffe
	.align		4
        /*0018*/ 	.word	0x00000000
	.align		4
        /*001c*/ 	.word	0xfffffffd
	.align		4
        /*0020*/ 	.word	0x00000000
	.align		4
        /*0024*/ 	.word	0xfffffffc


//--------------------- .nv.constant4             --------------------------
	.section	.nv.constant4,"a",@progbits
	.align	8
	.align		8
.nv.constant4:
        /*0000*/ 	.dword	vprintf
	.align		8
        /*0008*/ 	.dword	$str


//--------------------- .text._Z8timestepP8particle4seedi --------------------------
	.section	.text._Z8timestepP8particle4seedi,"ax",@progbits
	.align	128
        .global         _Z8timestepP8particle4seedi
        .type           _Z8timestepP8particle4seedi,@function
        .size           _Z8timestepP8particle4seedi,(.L_x_2 - _Z8timestepP8particle4seedi)
        .other          _Z8timestepP8particle4seedi,@"STO_CUDA_ENTRY STV_DEFAULT"
_Z8timestepP8particle4seedi:
.text._Z8timestepP8particle4seedi:
[----:B------:R-:W0:Y:S01]  /*0000*/  LDC R1, c[0x0][0x37c] ;  /* 0x0000df00ff017b82 */ /* 0x000e220000000800 */
[----:B------:R-:W1:Y:S01]  /*0010*/  S2R R12, SR_TID.X ;  /* 0x00000000000c7919 */ /* 0x000e620000002100 */
[----:B------:R-:W2:Y:S06]  /*0020*/  LDCU UR5, c[0x0][0x2fc] ;  /* 0x00005f80ff0577ac */ /* 0x000eac0008000800 */
[----:B------:R-:W1:Y:S01]  /*0030*/  S2UR UR6, SR_CTAID.X ;  /* 0x00000000000679c3 */ /* 0x000e620000002500 */
[----:B0-----:R-:W-:Y:S01]  /*0040*/  IADD3 R1, PT, PT, R1, -0x18, RZ ;  /* 0xffffffe801017810 */ /* 0x001fe20007ffe0ff */
[----:B------:R-:W0:Y:S06]  /*0050*/  LDCU UR4, c[0x0][0x2f8] ;  /* 0x00005f00ff0477ac */ /* 0x000e2c0008000800 */
[----:B------:R-:W1:Y:S01]  /*0060*/  LDC R3, c[0x0][0x360] ;  /* 0x0000d800ff037b82 */ /* 0x000e620000000800 */
[----:B0-----:R-:W-:-:S04]  /*0070*/  IADD3 R6, P1, PT, R1, UR4, RZ ;  /* 0x0000000401067c10 */ /* 0x001fc8000ff3e0ff */
[----:B--2---:R-:W-:Y:S01]  /*0080*/  IADD3.X R7, PT, PT, RZ, UR5, RZ, P1, !PT ;  /* 0x00000005ff077c10 */ /* 0x004fe20008ffe4ff */
[----:B-1----:R-:W-:-:S05]  /*0090*/  IMAD R18, R3, UR6, R12 ;  /* 0x0000000603127c24 */ /* 0x002fca000f8e020c */
[----:B------:R-:W-:-:S13]  /*00a0*/  ISETP.GT.AND P0, PT, R18, 0xa, PT ;  /* 0x0000000a1200780c */ /* 0x000fda0003f04270 */
[----:B------:R-:W-:Y:S05]  /*00b0*/  @P0 EXIT ;  /* 0x000000000000094d */ /* 0x000fea0003800000 */
[----:B------:R-:W0:Y:S01]  /*00c0*/  LDC.64 R16, c[0x0][0x380] ;  /* 0x0000e000ff107b82 */ /* 0x000e220000000a00 */
[----:B------:R-:W1:Y:S01]  /*00d0*/  LDCU.64 UR36, c[0x0][0x358] ;  /* 0x00006b00ff2477ac */ /* 0x000e620008000a00 */
[----:B------:R-:W-:Y:S01]  /*00e0*/  MOV R10, 0x0 ;  /* 0x00000000000a7802 */ /* 0x000fe20000000f00 */
[----:B------:R-:W2:Y:S01]  /*00f0*/  LDCU.64 UR4, c[0x4][0x8] ;  /* 0x01000100ff0477ac */ /* 0x000ea20008000a00 */
[----:B0-----:R-:W-:-:S05]  /*0100*/  IMAD.WIDE R16, R18, 0x18, R16 ;  /* 0x0000001812107825 */ /* 0x001fca00078e0210 */
[----:B-1----:R-:W3:Y:S04]  /*0110*/  LDG.E R0, desc[UR36][R16.64+0xc] ;  /* 0x00000c2410007981 */ /* 0x002ee8000c1e1900 */
[----:B------:R-:W4:Y:S01]  /*0120*/  LDG.E R8, desc[UR36][R16.64] ;  /* 0x0000002410087981 */ /* 0x000f22000c1e1900 */
[----:B------:R-:W0:Y:S01]  /*0130*/  LDC.64 R10, c[0x4][R10] ;  /* 0x010000000a0a7b82 */ /* 0x000e220000000a00 */
[----:B--2---:R-:W-:Y:S02]  /*0140*/  MOV R4, UR4 ;  /* 0x0000000400047c02 */ /* 0x004fe40008000f00 */
[----:B------:R1:W-:Y:S01]  /*0150*/  STL [R1], R12 ;  /* 0x0000000c01007387 */ /* 0x0003e20000100800 */
[----:B------:R-:W-:Y:S01]  /*0160*/  MOV R5, UR5 ;  /* 0x0000000500057c02 */ /* 0x000fe20008000f00 */
[----:B---3--:R-:W2:Y:S08]  /*0170*/  F2F.F64.F32 R2, R0 ;  /* 0x0000000000027310 */ /* 0x008eb00000201800 */
[----:B----4-:R-:W3:Y:S01]  /*0180*/  F2F.F64.F32 R8, R8 ;  /* 0x0000000800087310 */ /* 0x010ee20000201800 */
[----:B--2---:R1:W-:Y:S04]  /*0190*/  STL.64 [R1+0x8], R2 ;  /* 0x0000080201007387 */ /* 0x0043e80000100a00 */
[----:B0--3--:R1:W-:Y:S02]  /*01a0*/  STL.64 [R1+0x10], R8 ;  /* 0x0000100801007387 */ /* 0x0093e40000100a00 */
[----:B------:R-:W-:-:S07]  /*01b0*/  LEPC R20, `(.L_x_0) ;  /* 0x000000001014794e */ /* 0x000fce0000000000 */
[----:B-1----:R-:W-:Y:S05]  /*01c0*/  CALL.ABS.NOINC R10 ;  /* 0x000000000a007343 */ /* 0x002fea0003c00000 */
.L_x_0:
[----:B------:R-:W2:Y:S01]  /*01d0*/  LDG.E R10, desc[UR36][R16.64] ;  /* 0x00000024100a7981 */ /* 0x000ea2000c1e1900 */
[----:B------:R-:W0:Y:S01]  /*01e0*/  LDC.64 R2, c[0x0][0x390] ;  /* 0x0000e400ff027b82 */ /* 0x000e220000000a00 */
[----:B------:R-:W0:Y:S02]  /*01f0*/  LDCU.64 UR4, c[0x0][0x388] ;  /* 0x00007100ff0477ac */ /* 0x000e240008000a00 */
[----:B------:R-:W3:Y:S04]  /*0200*/  LDG.E R12, desc[UR36][R16.64+0x4] ;  /* 0x00000424100c7981 */ /* 0x000ee8000c1e1900 */
[----:B------:R-:W4:Y:S01]  /*0210*/  LDG.E R14, desc[UR36][R16.64+0x8] ;  /* 0x00000824100e7981 */ /* 0x000f22000c1e1900 */
[C-C-:B0-----:R-:W-:Y:S02]  /*0220*/  IMAD R0, R18.reuse, UR4, R3.reuse ;  /* 0x0000000412007c24 */ /* 0x141fe4000f8e0203 */
[----:B------:R-:W-:-:S02]  /*0230*/  IMAD R4, R18, UR5, R3 ;  /* 0x0000000512047c24 */ /* 0x000fc4000f8e0203 */
[----:B------:R-:W-:Y:S02]  /*0240*/  IMAD R18, R18, R2, R3 ;  /* 0x0000000212127224 */ /* 0x000fe400078e0203 */
[----:B------:R-:W-:-:S04]  /*0250*/  IMAD.HI R2, R0, 0x2e8ba2e9, RZ ;  /* 0x2e8ba2e900027827 */ /* 0x000fc800078e02ff */
[----:B------:R-:W-:Y:S01]  /*0260*/  IMAD.HI R5, R4, 0x2e8ba2e9, RZ ;  /* 0x2e8ba2e904057827 */ /* 0x000fe200078e02ff */
[----:B------:R-:W-:-:S03]  /*0270*/  SHF.R.S32.HI R3, RZ, 0x1, R2 ;  /* 0x00000001ff037819 */ /* 0x000fc60000011402 */
[----:B------:R-:W-:Y:S01]  /*0280*/  IMAD.HI R7, R18, 0x2e8ba2e9, RZ ;  /* 0x2e8ba2e912077827 */ /* 0x000fe200078e02ff */
[----:B------:R-:W-:Y:S02]  /*0290*/  SHF.R.S32.HI R6, RZ, 0x1, R5 ;  /* 0x00000001ff067819 */ /* 0x000fe40000011405 */
[----:B------:R-:W-:Y:S02]  /*02a0*/  LEA.HI R3, R2, R3, RZ, 0x1 ;  /* 0x0000000302037211 */ /* 0x000fe400078f08ff */
[----:B------:R-:W-:Y:S02]  /*02b0*/  SHF.R.S32.HI R8, RZ, 0x1, R7 ;  /* 0x00000001ff087819 */ /* 0x000fe40000011407 */
[----:B------:R-:W-:Y:S01]  /*02c0*/  LEA.HI R5, R5, R6, RZ, 0x1 ;  /* 0x0000000605057211 */ /* 0x000fe200078f08ff */
[----:B------:R-:W-:Y:S01]  /*02d0*/  IMAD R3, R3, -0xb, R0 ;  /* 0xfffffff503037824 */ /* 0x000fe200078e0200 */
[----:B------:R-:W-:-:S03]  /*02e0*/  LEA.HI R7, R7, R8, RZ, 0x1 ;  /* 0x0000000807077211 */ /* 0x000fc600078f08ff */
[----:B------:R-:W-:Y:S01]  /*02f0*/  IMAD R5, R5, -0xb, R4 ;  /* 0xfffffff505057824 */ /* 0x000fe200078e0204 */
[----:B------:R-:W-:Y:S01]  /*0300*/  I2FP.F32.S32 R3, R3 ;  /* 0x0000000300037245 */ /* 0x000fe20000201400 */
[----:B------:R-:W-:-:S03]  /*0310*/  IMAD R7, R7, -0xb, R18 ;  /* 0xfffffff507077824 */ /* 0x000fc600078e0212 */
[----:B------:R-:W-:Y:S01]  /*0320*/  I2FP.F32.S32 R5, R5 ;  /* 0x0000000500057245 */ /* 0x000fe20000201400 */
[----:B------:R-:W-:Y:S01]  /*0330*/  STG.E desc[UR36][R16.64+0xc], R3 ;  /* 0x00000c0310007986 */ /* 0x000fe2000c101924 */
[----:B------:R-:W-:-:S03]  /*0340*/  I2FP.F32.S32 R7, R7 ;  /* 0x0000000700077245 */ /* 0x000fc60000201400 */
[----:B------:R-:W-:Y:S04]  /*0350*/  STG.E desc[UR36][R16.64+0x10], R5 ;  /* 0x0000100510007986 */ /* 0x000fe8000c101924 */
[----:B------:R-:W-:Y:S01]  /*0360*/  STG.E desc[UR36][R16.64+0x14], R7 ;  /* 0x0000140710007986 */ /* 0x000fe2000c101924 */
[----:B--2---:R-:W-:Y:S01]  /*0370*/  FADD R9, R3, R10 ;  /* 0x0000000a03097221 */ /* 0x004fe20000000000 */
[----:B---3--:R-:W-:-:S04]  /*0380*/  FADD R11, R5, R12 ;  /* 0x0000000c050b7221 */ /* 0x008fc80000000000 */
[----:B------:R-:W-:Y:S01]  /*0390*/  STG.E desc[UR36][R16.64], R9 ;  /* 0x0000000910007986 */ /* 0x000fe2000c101924 */
[----:B----4-:R-:W-:-:S03]  /*03a0*/  FADD R13, R7, R14 ;  /* 0x0000000e070d7221 */ /* 0x010fc60000000000 */
[----:B------:R-:W-:Y:S04]  /*03b0*/  STG.E desc[UR36][R16.64+0x4], R11 ;  /* 0x0000040b10007986 */ /* 0x000fe8000c101924 */
[----:B------:R-:W-:Y:S01]  /*03c0*/  STG.E desc[UR36][R16.64+0x8], R13 ;  /* 0x0000080d10007986 */ /* 0x000fe2000c101924 */
[----:B------:R-:W-:Y:S05]  /*03d0*/  EXIT ;  /* 0x000000000000794d */ /* 0x000fea0003800000 */
.L_x_1:
[----:B------:R-:W-:-:S00]  /*03e0*/  BRA `(.L_x_1) ;  /* 0xfffffffc00fc7947 */ /* 0x000fc0000383ffff */
[----:B------:R-:W-:-:S00]  /*03f0*/  NOP ;  /* 0x0000000000007918 */ /* 0x000fc00000000000 */
        /* <DEDUP_REMOVED lines=8> */
.L_x_2:


//--------------------- .nv.global.init           --------------------------
	.section	.nv.global.init,"aw",@progbits
.nv.global.init:
	.type		$str,@object
	.size		$str,(.L_0 - $str)
$str:
        /*0000*/ 	.byte	0x4f, 0x6c, 0x64, 0x20, 0x74, 0x68, 0x72, 0x65, 0x61, 0x64, 0x49, 0x64, 0x20, 0x3d, 0x20, 0x25
        /*0010*/ 	.byte	0x64, 0x2c, 0x20, 0x76, 0x65, 0x6c, 0x6f, 0x63, 0x69, 0x74, 0x79, 0x2e, 0x78, 0x20, 0x3d, 0x20
        /*0020*/ 	.byte	0x25, 0x65, 0x2c, 0x20, 0x70, 0x6f, 0x73, 0x69, 0x74, 0x69, 0x6f, 0x6e, 0x2e, 0x78, 0x20, 0x3d
        /*0030*/ 	.byte	0x20, 0x25, 0x65, 0x0a, 0x00
.L_0:


//--------------------- .nv.shared.reserved.0     --------------------------
	.section	.nv.shared.reserved.0,"aw",@nobits
	.weak		__nv_reservedSMEM_offset_0_alias
	.size		__nv_reservedSMEM_offset_0_alias, 0, 64
	.other		__nv_reservedSMEM_offset_0_alias,@"STO_CUDA_RESERVED_SHARED STV_DEFAULT"
__nv_reservedSMEM_offset_0_alias:
	.zero		0
	.zero		64


//--------------------- .nv.constant0._Z8timestepP8particle4seedi --------------------------
	.section	.nv.constant0._Z8timestepP8particle4seedi,"a",@progbits
	.sectionflags	@""
	.align	4
.nv.constant0._Z8timestepP8particle4seedi:
	.zero		920


//--------------------- SYMBOLS --------------------------

	.type		.nv.reservedSmem.offset0,@object
	.size		.nv.reservedSmem.offset0,0x4
	.type		vprintf,@function
